//
// Generated by NVIDIA NVVM Compiler
//
// Compiler Build ID: CL-36424714
// Cuda compilation tools, release 13.0, V13.0.88
// Based on NVVM 20.0.0
//

.version 9.0
.target sm_100
.address_size 64

	// .globl	_Z32cuda_applied_field_energy_kerneljPKdS0_7double3Pd

.visible .entry _Z32cuda_applied_field_energy_kerneljPKdS0_7double3Pd(
	.param .u32 _Z32cuda_applied_field_energy_kerneljPKdS0_7double3Pd_param_0,
	.param .u64 .ptr .align 1 _Z32cuda_applied_field_energy_kerneljPKdS0_7double3Pd_param_1,
	.param .u64 .ptr .align 1 _Z32cuda_applied_field_energy_kerneljPKdS0_7double3Pd_param_2,
	.param .align 8 .b8 _Z32cuda_applied_field_energy_kerneljPKdS0_7double3Pd_param_3[24],
	.param .u64 .ptr .align 1 _Z32cuda_applied_field_energy_kerneljPKdS0_7double3Pd_param_4
)
{
	.reg .pred 	%p<2>;
	.reg .b32 	%r<9>;
	.reg .b64 	%rd<16>;
	.reg .b64 	%fd<13>;

	ld.param.f64 	%fd3, [_Z32cuda_applied_field_energy_kerneljPKdS0_7double3Pd_param_3+16];
	ld.param.f64 	%fd2, [_Z32cuda_applied_field_energy_kerneljPKdS0_7double3Pd_param_3+8];
	ld.param.f64 	%fd1, [_Z32cuda_applied_field_energy_kerneljPKdS0_7double3Pd_param_3];
	ld.param.u32 	%r2, [_Z32cuda_applied_field_energy_kerneljPKdS0_7double3Pd_param_0];
	ld.param.u64 	%rd1, [_Z32cuda_applied_field_energy_kerneljPKdS0_7double3Pd_param_1];
	ld.param.u64 	%rd2, [_Z32cuda_applied_field_energy_kerneljPKdS0_7double3Pd_param_2];
	ld.param.u64 	%rd3, [_Z32cuda_applied_field_energy_kerneljPKdS0_7double3Pd_param_4];
	mov.u32 	%r3, %ctaid.x;
	mov.u32 	%r4, %ntid.x;
	mov.u32 	%r5, %tid.x;
	mad.lo.s32 	%r1, %r3, %r4, %r5;
	setp.ge.u32 	%p1, %r1, %r2;
	@%p1 bra 	$L__BB0_2;
	cvta.to.global.u64 	%rd4, %rd2;
	cvta.to.global.u64 	%rd5, %rd1;
	cvta.to.global.u64 	%rd6, %rd3;
	mul.wide.u32 	%rd7, %r1, 8;
	add.s64 	%rd8, %rd4, %rd7;
	ld.global.f64 	%fd4, [%rd8];
	neg.f64 	%fd5, %fd4;
	mul.lo.s32 	%r6, %r1, 3;
	mul.wide.u32 	%rd9, %r6, 8;
	add.s64 	%rd10, %rd5, %rd9;
	ld.global.f64 	%fd6, [%rd10];
	add.s32 	%r7, %r6, 1;
	mul.wide.u32 	%rd11, %r7, 8;
	add.s64 	%rd12, %rd5, %rd11;
	ld.global.f64 	%fd7, [%rd12];
	mul.f64 	%fd8, %fd2, %fd7;
	fma.rn.f64 	%fd9, %fd1, %fd6, %fd8;
	add.s32 	%r8, %r6, 2;
	mul.wide.u32 	%rd13, %r8, 8;
	add.s64 	%rd14, %rd5, %rd13;
	ld.global.f64 	%fd10, [%rd14];
	fma.rn.f64 	%fd11, %fd3, %fd10, %fd9;
	mul.f64 	%fd12, %fd11, %fd5;
	add.s64 	%rd15, %rd6, %rd7;
	st.global.f64 	[%rd15], %fd12;
$L__BB0_2:
	ret;

}
	// .globl	_Z25cuda_applied_field_kerneljPKd7double3Pd
.visible .entry _Z25cuda_applied_field_kerneljPKd7double3Pd(
	.param .u32 _Z25cuda_applied_field_kerneljPKd7double3Pd_param_0,
	.param .u64 .ptr .align 1 _Z25cuda_applied_field_kerneljPKd7double3Pd_param_1,
	.param .align 8 .b8 _Z25cuda_applied_field_kerneljPKd7double3Pd_param_2[24],
	.param .u64 .ptr .align 1 _Z25cuda_applied_field_kerneljPKd7double3Pd_param_3
)
{
	.reg .pred 	%p<2>;
	.reg .b32 	%r<9>;
	.reg .b64 	%rd<13>;
	.reg .b64 	%fd<10>;

	ld.param.f64 	%fd3, [_Z25cuda_applied_field_kerneljPKd7double3Pd_param_2+16];
	ld.param.f64 	%fd2, [_Z25cuda_applied_field_kerneljPKd7double3Pd_param_2+8];
	ld.param.f64 	%fd1, [_Z25cuda_applied_field_kerneljPKd7double3Pd_param_2];
	ld.param.u32 	%r2, [_Z25cuda_applied_field_kerneljPKd7double3Pd_param_0];
	ld.param.u64 	%rd1, [_Z25cuda_applied_field_kerneljPKd7double3Pd_param_1];
	ld.param.u64 	%rd2, [_Z25cuda_applied_field_kerneljPKd7double3Pd_param_3];
	mov.u32 	%r3, %ctaid.x;
	mov.u32 	%r4, %ntid.x;
	mov.u32 	%r5, %tid.x;
	mad.lo.s32 	%r1, %r3, %r4, %r5;
	setp.ge.u32 	%p1, %r1, %r2;
	@%p1 bra 	$L__BB1_2;
	cvta.to.global.u64 	%rd3, %rd1;
	cvta.to.global.u64 	%rd4, %rd2;
	mul.wide.u32 	%rd5, %r1, 8;
	add.s64 	%rd6, %rd3, %rd5;
	ld.global.f64 	%fd4, [%rd6];
	mul.f64 	%fd5, %fd1, %fd4;
	mul.lo.s32 	%r6, %r1, 3;
	mul.wide.u32 	%rd7, %r6, 8;
	add.s64 	%rd8, %rd4, %rd7;
	st.global.f64 	[%rd8], %fd5;
	ld.global.f64 	%fd6, [%rd6];
	mul.f64 	%fd7, %fd2, %fd6;
	add.s32 	%r7, %r6, 1;
	mul.wide.u32 	%rd9, %r7, 8;
	add.s64 	%rd10, %rd4, %rd9;
	st.global.f64 	[%rd10], %fd7;
	ld.global.f64 	%fd8, [%rd6];
	mul.f64 	%fd9, %fd3, %fd8;
	add.s32 	%r8, %r6, 2;
	mul.wide.u32 	%rd11, %r8, 8;
	add.s64 	%rd12, %rd4, %rd11;
	st.global.f64 	[%rd12], %fd9;
$L__BB1_2:
	ret;

}


// ===== COMPILED SASS (sm_100) =====

	.target	sm_100

	.elftype	@"ET_EXEC"


//--------------------- .note.nv.tkinfo           --------------------------
	.section	.note.nv.tkinfo,"",@"SHT_NOTE"
	.sectionflags	@"SHF_NOTE_NV_TKINFO"
	.tkinfo
        /*0018*/ 	.word	0x00000002
        /*0030*/ 	.string	""
        /*0030*/ 	.string	"ptxas"
        /*0030*/ 	.string	"Cuda compilation tools, release 13.0, V13.0.88"
        /*0030*/ 	.string	"Build cuda_13.0.r13.0/compiler.36424714_0"
        /*0030*/ 	.string	"-arch sm_100 -m 64 "



//--------------------- .note.nv.cuinfo           --------------------------
	.section	.note.nv.cuinfo,"",@"SHT_NOTE"
	.sectionflags	@"SHF_NOTE_NV_CUINFO"
        /*0018*/ 	.short	0x0002
        /*001a*/ 	.short	0x0064
        /*001c*/ 	.short	0x0082
	.zero		2


//--------------------- .nv.info                  --------------------------
	.section	.nv.info,"",@"SHT_CUDA_INFO"
	.align	4


	//----- nvinfo : EIATTR_REGCOUNT
	.align		4
        /*0000*/ 	.byte	0x04, 0x2f
        /*0002*/ 	.short	(.L_1 - .L_0)
	.align		4
.L_0:
        /*0004*/ 	.word	index@(_Z32cuda_applied_field_energy_kerneljPKdS0_7double3Pd)
        /*0008*/ 	.word	0x00000010


	//----- nvinfo : EIATTR_FRAME_SIZE
	.align		4
.L_1:
        /*000c*/ 	.byte	0x04, 0x11
        /*000e*/ 	.short	(.L_3 - .L_2)
	.align		4
.L_2:
        /*0010*/ 	.word	index@(_Z32cuda_applied_field_energy_kerneljPKdS0_7double3Pd)
        /*0014*/ 	.word	0x00000000


	//----- nvinfo : EIATTR_REGCOUNT
	.align		4
.L_3:
        /*0018*/ 	.byte	0x04, 0x2f
        /*001a*/ 	.short	(.L_5 - .L_4)
	.align		4
.L_4:
        /*001c*/ 	.word	index@(_Z25cuda_applied_field_kerneljPKd7double3Pd)
        /*0020*/ 	.word	0x00000016


	//----- nvinfo : EIATTR_FRAME_SIZE
	.align		4
.L_5:
        /*0024*/ 	.byte	0x04, 0x11
        /*0026*/ 	.short	(.L_7 - .L_6)
	.align		4
.L_6:
        /*0028*/ 	.word	index@(_Z25cuda_applied_field_kerneljPKd7double3Pd)
        /*002c*/ 	.word	0x00000000


	//----- nvinfo : EIATTR_MIN_STACK_SIZE
	.align		4
.L_7:
        /*0030*/ 	.byte	0x04, 0x12
        /*0032*/ 	.short	(.L_9 - .L_8)
	.align		4
.L_8:
        /*0034*/ 	.word	index@(_Z25cuda_applied_field_kerneljPKd7double3Pd)
        /*0038*/ 	.word	0x00000000


	//----- nvinfo : EIATTR_MIN_STACK_SIZE
	.align		4
.L_9:
        /*003c*/ 	.byte	0x04, 0x12
        /*003e*/ 	.short	(.L_11 - .L_10)
	.align		4
.L_10:
        /*0040*/ 	.word	index@(_Z32cuda_applied_field_energy_kerneljPKdS0_7double3Pd)
        /*0044*/ 	.word	0x00000000
.L_11:


//--------------------- .nv.compat                --------------------------
	.section	.nv.compat,"",@"SHT_CUDA_COMPAT_INFO"
	.align	4
        /*0000*/ 	.byte	0x02, 0x09, 0x00, 0x00, 0x02, 0x02, 0x01, 0x00, 0x02, 0x05, 0x05, 0x00, 0x03, 0x07, 0x01, 0x01
        /*0010*/ 	.byte	0x02, 0x03, 0x00, 0x00, 0x02, 0x06, 0x01, 0x00, 0x04, 0x0b, 0x08, 0x00, 0x01, 0x00, 0x00, 0x00
        /*0020*/ 	.byte	0x00, 0x00, 0x00, 0x00


//--------------------- .nv.info._Z25cuda_applied_field_kerneljPKd7double3Pd --------------------------
	.section	.nv.info._Z25cuda_applied_field_kerneljPKd7double3Pd,"",@"SHT_CUDA_INFO"
	.sectionflags	@""
	.align	4


	//----- nvinfo : EIATTR_CUDA_API_VERSION
	.align		4
        /*0000*/ 	.byte	0x04, 0x37
        /*0002*/ 	.short	(.L_13 - .L_12)
.L_12:
        /*0004*/ 	.word	0x00000082


	//----- nvinfo : EIATTR_KPARAM_INFO
	.align		4
.L_13:
        /*0008*/ 	.byte	0x04, 0x17
        /*000a*/ 	.short	(.L_15 - .L_14)
.L_14:
        /*000c*/ 	.word	0x00000000
        /*0010*/ 	.short	0x0003
        /*0012*/ 	.short	0x0028
        /*0014*/ 	.byte	0x00, 0xf5, 0x21, 0x00


	//----- nvinfo : EIATTR_KPARAM_INFO
	.align		4
.L_15:
        /*0018*/ 	.byte	0x04, 0x17
        /*001a*/ 	.short	(.L_17 - .L_16)
.L_16:
        /*001c*/ 	.word	0x00000000
        /*0020*/ 	.short	0x0002
        /*0022*/ 	.short	0x0010
        /*0024*/ 	.byte	0x00, 0xf0, 0x61, 0x00


	//----- nvinfo : EIATTR_KPARAM_INFO
	.align		4
.L_17:
        /*0028*/ 	.byte	0x04, 0x17
        /*002a*/ 	.short	(.L_19 - .L_18)
.L_18:
        /*002c*/ 	.word	0x00000000
        /*0030*/ 	.short	0x0001
        /*0032*/ 	.short	0x0008
        /*0034*/ 	.byte	0x00, 0xf5, 0x21, 0x00


	//----- nvinfo : EIATTR_KPARAM_INFO
	.align		4
.L_19:
        /*0038*/ 	.byte	0x04, 0x17
        /*003a*/ 	.short	(.L_21 - .L_20)
.L_20:
        /*003c*/ 	.word	0x00000000
        /*0040*/ 	.short	0x0000
        /*0042*/ 	.short	0x0000
        /*0044*/ 	.byte	0x00, 0xf0, 0x11, 0x00


	//----- nvinfo : EIATTR_SPARSE_MMA_MASK
	.align		4
.L_21:
        /*0048*/ 	.byte	0x03, 0x50
        /*004a*/ 	.short	0x0000


	//----- nvinfo : EIATTR_MAXREG_COUNT
	.align		4
        /*004c*/ 	.byte	0x03, 0x1b
        /*004e*/ 	.short	0x00ff


	//----- nvinfo : EIATTR_MERCURY_ISA_VERSION
	.align		4
        /*0050*/ 	.byte	0x03, 0x5f
        /*0052*/ 	.short	0x0101


	//----- nvinfo : EIATTR_VRC_CTA_INIT_COUNT
	.align		4
        /*0054*/ 	.byte	0x02, 0x4a
	.zero		1
	.zero		1


	//----- nvinfo : EIATTR_EXIT_INSTR_OFFSETS
	.align		4
        /*0058*/ 	.byte	0x04, 0x1c
        /*005a*/ 	.short	(.L_23 - .L_22)


	//   ....[0]....
.L_22:
        /*005c*/ 	.word	0x00000070


	//   ....[1]....
        /*0060*/ 	.word	0x000001d0


	//----- nvinfo : EIATTR_CBANK_PARAM_SIZE
	.align		4
.L_23:
        /*0064*/ 	.byte	0x03, 0x19
        /*0066*/ 	.short	0x0030


	//----- nvinfo : EIATTR_PARAM_CBANK
	.align		4
        /*0068*/ 	.byte	0x04, 0x0a
        /*006a*/ 	.short	(.L_25 - .L_24)
	.align		4
.L_24:
        /*006c*/ 	.word	index@(.nv.constant0._Z25cuda_applied_field_kerneljPKd7double3Pd)
        /*0070*/ 	.short	0x0380
        /*0072*/ 	.short	0x0030


	//----- nvinfo : EIATTR_SW_WAR
	.align		4
.L_25:
        /*0074*/ 	.byte	0x04, 0x36
        /*0076*/ 	.short	(.L_27 - .L_26)
.L_26:
        /*0078*/ 	.word	0x00000008
.L_27:


//--------------------- .nv.info._Z32cuda_applied_field_energy_kerneljPKdS0_7double3Pd --------------------------
	.section	.nv.info._Z32cuda_applied_field_energy_kerneljPKdS0_7double3Pd,"",@"SHT_CUDA_INFO"
	.sectionflags	@""
	.align	4


	//----- nvinfo : EIATTR_CUDA_API_VERSION
	.align		4
        /*0000*/ 	.byte	0x04, 0x37
        /*0002*/ 	.short	(.L_29 - .L_28)
.L_28:
        /*0004*/ 	.word	0x00000082


	//----- nvinfo : EIATTR_KPARAM_INFO
	.align		4
.L_29:
        /*0008*/ 	.byte	0x04, 0x17
        /*000a*/ 	.short	(.L_31 - .L_30)
.L_30:
        /*000c*/ 	.word	0x00000000
        /*0010*/ 	.short	0x0004
        /*0012*/ 	.short	0x0030
        /*0014*/ 	.byte	0x00, 0xf5, 0x21, 0x00


	//----- nvinfo : EIATTR_KPARAM_INFO
	.align		4
.L_31:
        /*0018*/ 	.byte	0x04, 0x17
        /*001a*/ 	.short	(.L_33 - .L_32)
.L_32:
        /*001c*/ 	.word	0x00000000
        /*0020*/ 	.short	0x0003
        /*0022*/ 	.short	0x0018
        /*0024*/ 	.byte	0x00, 0xf0, 0x61, 0x00


	//----- nvinfo : EIATTR_KPARAM_INFO
	.align		4
.L_33:
        /*0028*/ 	.byte	0x04, 0x17
        /*002a*/ 	.short	(.L_35 - .L_34)
.L_34:
        /*002c*/ 	.word	0x00000000
        /*0030*/ 	.short	0x0002
        /*0032*/ 	.short	0x0010
        /*0034*/ 	.byte	0x00, 0xf5, 0x21, 0x00


	//----- nvinfo : EIATTR_KPARAM_INFO
	.align		4
.L_35:
        /*0038*/ 	.byte	0x04, 0x17
        /*003a*/ 	.short	(.L_37 - .L_36)
.L_36:
        /*003c*/ 	.word	0x00000000
        /*0040*/ 	.short	0x0001
        /*0042*/ 	.short	0x0008
        /*0044*/ 	.byte	0x00, 0xf5, 0x21, 0x00


	//----- nvinfo : EIATTR_KPARAM_INFO
	.align		4
.L_37:
        /*0048*/ 	.byte	0x04, 0x17
        /*004a*/ 	.short	(.L_39 - .L_38)
.L_38:
        /*004c*/ 	.word	0x00000000
        /*0050*/ 	.short	0x0000
        /*0052*/ 	.short	0x0000
        /*0054*/ 	.byte	0x00, 0xf0, 0x11, 0x00


	//----- nvinfo : EIATTR_SPARSE_MMA_MASK
	.align		4
.L_39:
        /*0058*/ 	.byte	0x03, 0x50
        /*005a*/ 	.short	0x0000


	//----- nvinfo : EIATTR_MAXREG_COUNT
	.align		4
        /*005c*/ 	.byte	0x03, 0x1b
        /*005e*/ 	.short	0x00ff


	//----- nvinfo : EIATTR_MERCURY_ISA_VERSION
	.align		4
        /*0060*/ 	.byte	0x03, 0x5f
        /*0062*/ 	.short	0x0101


	//----- nvinfo : EIATTR_VRC_CTA_INIT_COUNT
	.align		4
        /*0064*/ 	.byte	0x02, 0x4a
	.zero		1
	.zero		1


	//----- nvinfo : EIATTR_EXIT_INSTR_OFFSETS
	.align		4
        /*0068*/ 	.byte	0x04, 0x1c
        /*006a*/ 	.short	(.L_41 - .L_40)


	//   ....[0]....
.L_40:
        /*006c*/ 	.word	0x00000070


	//   ....[1]....
        /*0070*/ 	.word	0x000001f0


	//----- nvinfo : EIATTR_CBANK_PARAM_SIZE
	.align		4
.L_41:
        /*0074*/ 	.byte	0x03, 0x19
        /*0076*/ 	.short	0x0038


	//----- nvinfo : EIATTR_PARAM_CBANK
	.align		4
        /*0078*/ 	.byte	0x04, 0x0a
        /*007a*/ 	.short	(.L_43 - .L_42)
	.align		4
.L_42:
        /*007c*/ 	.word	index@(.nv.constant0._Z32cuda_applied_field_energy_kerneljPKdS0_7double3Pd)
        /*0080*/ 	.short	0x0380
        /*0082*/ 	.short	0x0038


	//----- nvinfo : EIATTR_SW_WAR
	.align		4
.L_43:
        /*0084*/ 	.byte	0x04, 0x36
        /*0086*/ 	.short	(.L_45 - .L_44)
.L_44:
        /*0088*/ 	.word	0x00000008
.L_45:


//--------------------- .nv.callgraph             --------------------------
	.section	.nv.callgraph,"",@"SHT_CUDA_CALLGRAPH"
	.align	4
	.sectionentsize	8
	.align		4
        /*0000*/ 	.word	0x00000000
	.align		4
        /*0004*/ 	.word	0xffffffff
	.align		4
        /*0008*/ 	.word	0x00000000
	.align		4
        /*000c*/ 	.word	0xfffffffe
	.align		4
        /*0010*/ 	.word	0x00000000
	.align		4
        /*0014*/ 	.word	0xfffffffd
	.align		4
        /*0018*/ 	.word	0x00000000
	.align		4
        /*001c*/ 	.word	0xfffffffc


//--------------------- .text._Z25cuda_applied_field_kerneljPKd7double3Pd --------------------------
	.section	.text._Z25cuda_applied_field_kerneljPKd7double3Pd,"ax",@progbits
	.align	128
        .global         _Z25cuda_applied_field_kerneljPKd7double3Pd
        .type           _Z25cuda_applied_field_kerneljPKd7double3Pd,@function
        .size           _Z25cuda_applied_field_kerneljPKd7double3Pd,(.L_x_2 - _Z25cuda_applied_field_kerneljPKd7double3Pd)
        .other          _Z25cuda_applied_field_kerneljPKd7double3Pd,@"STO_CUDA_ENTRY STV_DEFAULT"
_Z25cuda_applied_field_kerneljPKd7double3Pd:
.text._Z25cuda_applied_field_kerneljPKd7double3Pd:
[----:B------:R-:W-:Y:S01]  /*0000*/  LDC R1, c[0x0][0x37c] ;  /* 0x0000df00ff017b82 */ /* 0x000fe20000000800 */
[----:B------:R-:W0:Y:S07]  /*0010*/  S2R R0, SR_TID.X ;  /* 0x0000000000007919 */ /* 0x000e2e0000002100 */
[----:B------:R-:W0:Y:S01]  /*0020*/  S2UR UR4, SR_CTAID.X ;  /* 0x00000000000479c3 */ /* 0x000e220000002500 */
[----:B------:R-:W1:Y:S07]  /*0030*/  LDCU UR5, c[0x0][0x380] ;  /* 0x00007000ff0577ac */ /* 0x000e6e0008000800 */
[----:B------:R-:W0:Y:S02]  /*0040*/  LDC R9, c[0x0][0x360] ;  /* 0x0000d800ff097b82 */ /* 0x000e240000000800 */
[----:B0-----:R-:W-:-:S05]  /*0050*/  IMAD R9, R9, UR4, R0 ;  /* 0x0000000409097c24 */ /* 0x001fca000f8e0200 */
[----:B-1----:R-:W-:-:S13]  /*0060*/  ISETP.GE.U32.AND P0, PT, R9, UR5, PT ;  /* 0x0000000509007c0c */ /* 0x002fda000bf06070 */
[----:B------:R-:W-:Y:S05]  /*0070*/  @P0 EXIT ;  /* 0x000000000000094d */ /* 0x000fea0003800000 */
[----:B------:R-:W0:Y:S01]  /*0080*/  LDC.64 R4, c[0x0][0x388] ;  /* 0x0000e200ff047b82 */ /* 0x000e220000000a00 */
[----:B------:R-:W1:Y:S01]  /*0090*/  LDCU.64 UR4, c[0x0][0x358] ;  /* 0x00006b00ff0477ac */ /* 0x000e620008000a00 */
[----:B------:R-:W2:Y:S06]  /*00a0*/  LDCU.128 UR8, c[0x0][0x390] ;  /* 0x00007200ff0877ac */ /* 0x000eac0008000c00 */
[----:B------:R-:W3:Y:S01]  /*00b0*/  LDC.64 R2, c[0x0][0x3a8] ;  /* 0x0000ea00ff027b82 */ /* 0x000ee20000000a00 */
[----:B------:R-:W-:-:S07]  /*00c0*/  LEA R19, R9, R9, 0x1 ;  /* 0x0000000909137211 */ /* 0x000fce00078e08ff */
[----:B------:R-:W4:Y:S01]  /*00d0*/  LDC.64 R16, c[0x0][0x3a0] ;  /* 0x0000e800ff107b82 */ /* 0x000f220000000a00 */
[----:B0-----:R-:W-:-:S05]  /*00e0*/  IMAD.WIDE.U32 R4, R9, 0x8, R4 ;  /* 0x0000000809047825 */ /* 0x001fca00078e0004 */
[----:B-1----:R-:W2:Y:S01]  /*00f0*/  LDG.E.64 R6, desc[UR4][R4.64] ;  /* 0x0000000404067981 */ /* 0x002ea2000c1e1b00 */
[----:B---3--:R-:W-:Y:S01]  /*0100*/  IMAD.WIDE.U32 R8, R19, 0x8, R2 ;  /* 0x0000000813087825 */ /* 0x008fe200078e0002 */
[----:B--2---:R-:W-:-:S07]  /*0110*/  DMUL R6, R6, UR8 ;  /* 0x0000000806067c28 */ /* 0x004fce0008000000 */
[----:B------:R-:W-:Y:S04]  /*0120*/  STG.E.64 desc[UR4][R8.64], R6 ;  /* 0x0000000608007986 */ /* 0x000fe8000c101b04 */
[----:B------:R-:W2:Y:S01]  /*0130*/  LDG.E.64 R10, desc[UR4][R4.64] ;  /* 0x00000004040a7981 */ /* 0x000ea2000c1e1b00 */
[----:B------:R-:W-:-:S05]  /*0140*/  IADD3 R13, PT, PT, R19, 0x1, RZ ;  /* 0x00000001130d7810 */ /* 0x000fca0007ffe0ff */
[----:B------:R-:W-:Y:S01]  /*0150*/  IMAD.WIDE.U32 R12, R13, 0x8, R2 ;  /* 0x000000080d0c7825 */ /* 0x000fe200078e0002 */
[----:B--2---:R-:W-:-:S07]  /*0160*/  DMUL R10, R10, UR10 ;  /* 0x0000000a0a0a7c28 */ /* 0x004fce0008000000 */
[----:B------:R-:W-:Y:S04]  /*0170*/  STG.E.64 desc[UR4][R12.64], R10 ;  /* 0x0000000a0c007986 */ /* 0x000fe8000c101b04 */
[----:B------:R-:W4:Y:S01]  /*0180*/  LDG.E.64 R14, desc[UR4][R4.64] ;  /* 0x00000004040e7981 */ /* 0x000f22000c1e1b00 */
[----:B------:R-:W-:-:S05]  /*0190*/  IADD3 R19, PT, PT, R19, 0x2, RZ ;  /* 0x0000000213137810 */ /* 0x000fca0007ffe0ff */
[----:B------:R-:W-:Y:S01]  /*01a0*/  IMAD.WIDE.U32 R2, R19, 0x8, R2 ;  /* 0x0000000813027825 */ /* 0x000fe200078e0002 */
[----:B----4-:R-:W-:-:S07]  /*01b0*/  DMUL R14, R14, R16 ;  /* 0x000000100e0e7228 */ /* 0x010fce0000000000 */
[----:B------:R-:W-:Y:S01]  /*01c0*/  STG.E.64 desc[UR4][R2.64], R14 ;  /* 0x0000000e02007986 */ /* 0x000fe2000c101b04 */
[----:B------:R-:W-:Y:S05]  /*01d0*/  EXIT ;  /* 0x000000000000794d */ /* 0x000fea0003800000 */
.L_x_0:
[----:B------:R-:W-:-:S00]  /*01e0*/  BRA `(.L_x_0) ;  /* 0xfffffffc00fc7947 */ /* 0x000fc0000383ffff */
[----:B------:R-:W-:-:S00]  /*01f0*/  NOP ;  /* 0x0000000000007918 */ /* 0x000fc00000000000 */
        /* <DEDUP_REMOVED lines=8> */
.L_x_2:


//--------------------- .text._Z32cuda_applied_field_energy_kerneljPKdS0_7double3Pd --------------------------
	.section	.text._Z32cuda_applied_field_energy_kerneljPKdS0_7double3Pd,"ax",@progbits
	.align	128
        .global         _Z32cuda_applied_field_energy_kerneljPKdS0_7double3Pd
        .type           _Z32cuda_applied_field_energy_kerneljPKdS0_7double3Pd,@function
        .size           _Z32cuda_applied_field_energy_kerneljPKdS0_7double3Pd,(.L_x_3 - _Z32cuda_applied_field_energy_kerneljPKdS0_7double3Pd)
        .other          _Z32cuda_applied_field_energy_kerneljPKdS0_7double3Pd,@"STO_CUDA_ENTRY STV_DEFAULT"
_Z32cuda_applied_field_energy_kerneljPKdS0_7double3Pd:
.text._Z32cuda_applied_field_energy_kerneljPKdS0_7double3Pd:
        /* <DEDUP_REMOVED lines=10> */
[----:B------:R-:W-:Y:S01]  /*00a0*/  LEA R9, R0, R0, 0x1 ;  /* 0x0000000000097211 */ /* 0x000fe200078e08ff */
[----:B------:R-:W2:Y:S03]  /*00b0*/  LDCU.128 UR8, c[0x0][0x3a0] ;  /* 0x00007400ff0877ac */ /* 0x000ea60008000c00 */
[----:B------:R-:W-:Y:S02]  /*00c0*/  IADD3 R7, PT, PT, R9, 0x1, RZ ;  /* 0x0000000109077810 */ /* 0x000fe40007ffe0ff */
[----:B------:R-:W3:Y:S08]  /*00d0*/  LDC.64 R2, c[0x0][0x390] ;  /* 0x0000e400ff027b82 */ /* 0x000ef00000000a00 */
[----:B------:R-:W4:Y:S01]  /*00e0*/  LDC.64 R12, c[0x0][0x398] ;  /* 0x0000e600ff0c7b82 */ /* 0x000f220000000a00 */
[----:B0-----:R-:W-:-:S04]  /*00f0*/  IMAD.WIDE.U32 R6, R7, 0x8, R10 ;  /* 0x0000000807067825 */ /* 0x001fc800078e000a */
[C---:B------:R-:W-:Y:S02]  /*0100*/  IMAD.WIDE.U32 R4, R9.reuse, 0x8, R10 ;  /* 0x0000000809047825 */ /* 0x040fe400078e000a */
[----:B-1----:R-:W2:Y:S01]  /*0110*/  LDG.E.64 R6, desc[UR4][R6.64] ;  /* 0x0000000406067981 */ /* 0x002ea2000c1e1b00 */
[----:B------:R-:W-:-:S03]  /*0120*/  IADD3 R9, PT, PT, R9, 0x2, RZ ;  /* 0x0000000209097810 */ /* 0x000fc60007ffe0ff */
[----:B------:R-:W4:Y:S02]  /*0130*/  LDG.E.64 R4, desc[UR4][R4.64] ;  /* 0x0000000404047981 */ /* 0x000f24000c1e1b00 */
[----:B------:R-:W-:-:S04]  /*0140*/  IMAD.WIDE.U32 R10, R9, 0x8, R10 ;  /* 0x00000008090a7825 */ /* 0x000fc800078e000a */
[----:B---3--:R-:W-:Y:S02]  /*0150*/  IMAD.WIDE.U32 R2, R0, 0x8, R2 ;  /* 0x0000000800027825 */ /* 0x008fe400078e0002 */
[----:B------:R-:W3:Y:S04]  /*0160*/  LDG.E.64 R10, desc[UR4][R10.64] ;  /* 0x000000040a0a7981 */ /* 0x000ee8000c1e1b00 */
[----:B------:R-:W5:Y:S01]  /*0170*/  LDG.E.64 R2, desc[UR4][R2.64] ;  /* 0x0000000402027981 */ /* 0x000f62000c1e1b00 */
[----:B--2---:R-:W-:Y:S01]  /*0180*/  DMUL R8, R6, UR8 ;  /* 0x0000000806087c28 */ /* 0x004fe20008000000 */
[----:B------:R-:W0:Y:S07]  /*0190*/  LDC.64 R6, c[0x0][0x3b0] ;  /* 0x0000ec00ff067b82 */ /* 0x000e2e0000000a00 */
[----:B----4-:R-:W-:-:S08]  /*01a0*/  DFMA R8, R4, R12, R8 ;  /* 0x0000000c0408722b */ /* 0x010fd00000000008 */
[----:B---3--:R-:W-:-:S08]  /*01b0*/  DFMA R8, R10, UR10, R8 ;  /* 0x0000000a0a087c2b */ /* 0x008fd00008000008 */
[----:B-----5:R-:W-:Y:S01]  /*01c0*/  DMUL R8, R2, -R8 ;  /* 0x8000000802087228 */ /* 0x020fe20000000000 */
[----:B0-----:R-:W-:-:S06]  /*01d0*/  IMAD.WIDE.U32 R4, R0, 0x8, R6 ;  /* 0x0000000800047825 */ /* 0x001fcc00078e0006 */
[----:B------:R-:W-:Y:S01]  /*01e0*/  STG.E.64 desc[UR4][R4.64], R8 ;  /* 0x0000000804007986 */ /* 0x000fe2000c101b04 */
[----:B------:R-:W-:Y:S05]  /*01f0*/  EXIT ;  /* 0x000000000000794d */ /* 0x000fea0003800000 */
.L_x_1:
        /* <DEDUP_REMOVED lines=16> */
.L_x_3:


//--------------------- .nv.shared.reserved.0     --------------------------
	.section	.nv.shared.reserved.0,"aw",@nobits
	.weak		__nv_reservedSMEM_offset_0_alias
	.size		__nv_reservedSMEM_offset_0_alias, 0, 64
	.other		__nv_reservedSMEM_offset_0_alias,@"STO_CUDA_RESERVED_SHARED STV_DEFAULT"
__nv_reservedSMEM_offset_0_alias:
	.zero		0
	.zero		64


//--------------------- .nv.constant0._Z25cuda_applied_field_kerneljPKd7double3Pd --------------------------
	.section	.nv.constant0._Z25cuda_applied_field_kerneljPKd7double3Pd,"a",@progbits
	.sectionflags	@""
	.align	4
.nv.constant0._Z25cuda_applied_field_kerneljPKd7double3Pd:
	.zero		944


//--------------------- .nv.constant0._Z32cuda_applied_field_energy_kerneljPKdS0_7double3Pd --------------------------
	.section	.nv.constant0._Z32cuda_applied_field_energy_kerneljPKdS0_7double3Pd,"a",@progbits
	.sectionflags	@""
	.align	4
.nv.constant0._Z32cuda_applied_field_energy_kerneljPKdS0_7double3Pd:
	.zero		952


//--------------------- SYMBOLS --------------------------

	.type		.nv.reservedSmem.offset0,@object
	.size		.nv.reservedSmem.offset0,0x4
